//
// Generated by NVIDIA NVVM Compiler
//
// Compiler Build ID: CL-36424714
// Cuda compilation tools, release 13.0, V13.0.88
// Based on NVVM 20.0.0
//

.version 9.0
.target sm_100
.address_size 64

	// .globl	_Z3addPiS_i

.visible .entry _Z3addPiS_i(
	.param .u64 .ptr .align 1 _Z3addPiS_i_param_0,
	.param .u64 .ptr .align 1 _Z3addPiS_i_param_1,
	.param .u32 _Z3addPiS_i_param_2
)
{
	.reg .pred 	%p<2>;
	.reg .b32 	%r<8>;
	.reg .b64 	%rd<9>;

	ld.param.u64 	%rd1, [_Z3addPiS_i_param_0];
	ld.param.u64 	%rd2, [_Z3addPiS_i_param_1];
	ld.param.u32 	%r2, [_Z3addPiS_i_param_2];
	mov.u32 	%r3, %ctaid.x;
	mov.u32 	%r4, %ntid.x;
	mov.u32 	%r5, %tid.x;
	mad.lo.s32 	%r1, %r3, %r4, %r5;
	setp.ge.s32 	%p1, %r1, %r2;
	@%p1 bra 	$L__BB0_2;
	cvta.to.global.u64 	%rd3, %rd2;
	cvta.to.global.u64 	%rd4, %rd1;
	mul.wide.s32 	%rd5, %r1, 4;
	add.s64 	%rd6, %rd3, %rd5;
	ld.global.u32 	%r6, [%rd6];
	mul.wide.s32 	%rd7, %r6, 4;
	add.s64 	%rd8, %rd4, %rd7;
	atom.global.add.u32 	%r7, [%rd8], 1;
$L__BB0_2:
	ret;

}
	// .globl	_Z4sortPiS_ii
.visible .entry _Z4sortPiS_ii(
	.param .u64 .ptr .align 1 _Z4sortPiS_ii_param_0,
	.param .u64 .ptr .align 1 _Z4sortPiS_ii_param_1,
	.param .u32 _Z4sortPiS_ii_param_2,
	.param .u32 _Z4sortPiS_ii_param_3
)
{
	.reg .pred 	%p<6>;
	.reg .b32 	%r<27>;
	.reg .b64 	%rd<9>;

	ld.param.u64 	%rd4, [_Z4sortPiS_ii_param_0];
	ld.param.u64 	%rd5, [_Z4sortPiS_ii_param_1];
	ld.param.u32 	%r14, [_Z4sortPiS_ii_param_3];
	mov.u32 	%r15, %ctaid.x;
	mov.u32 	%r16, %ntid.x;
	mov.u32 	%r17, %tid.x;
	mad.lo.s32 	%r1, %r15, %r16, %r17;
	setp.lt.s32 	%p1, %r14, 1;
	@%p1 bra 	$L__BB1_8;
	cvta.to.global.u64 	%rd6, %rd5;
	mul.wide.s32 	%rd7, %r1, 4;
	add.s64 	%rd1, %rd6, %rd7;
	cvta.to.global.u64 	%rd2, %rd4;
	mov.b32 	%r20, 0;
	mov.u32 	%r26, %r20;
$L__BB1_2:
	mul.wide.u32 	%rd8, %r20, 4;
	add.s64 	%rd3, %rd2, %rd8;
	ld.global.u32 	%r25, [%rd3];
	setp.lt.s32 	%p2, %r25, 1;
	@%p2 bra 	$L__BB1_7;
	mov.b32 	%r23, 0;
$L__BB1_4:
	setp.ne.s32 	%p3, %r1, %r26;
	@%p3 bra 	$L__BB1_6;
	st.global.u32 	[%rd1], %r20;
	ld.global.u32 	%r25, [%rd3];
$L__BB1_6:
	add.s32 	%r26, %r26, 1;
	add.s32 	%r23, %r23, 1;
	setp.lt.s32 	%p4, %r23, %r25;
	@%p4 bra 	$L__BB1_4;
$L__BB1_7:
	add.s32 	%r20, %r20, 1;
	setp.ne.s32 	%p5, %r20, %r14;
	@%p5 bra 	$L__BB1_2;
$L__BB1_8:
	ret;

}


// ===== COMPILED SASS (sm_100) =====

	.target	sm_100

	.elftype	@"ET_EXEC"


//--------------------- .note.nv.tkinfo           --------------------------
	.section	.note.nv.tkinfo,"",@"SHT_NOTE"
	.sectionflags	@"SHF_NOTE_NV_TKINFO"
	.tkinfo
        /*0018*/ 	.word	0x00000002
        /*0030*/ 	.string	""
        /*0030*/ 	.string	"ptxas"
        /*0030*/ 	.string	"Cuda compilation tools, release 13.0, V13.0.88"
        /*0030*/ 	.string	"Build cuda_13.0.r13.0/compiler.36424714_0"
        /*0030*/ 	.string	"-arch sm_100 -m 64 "



//--------------------- .note.nv.cuinfo           --------------------------
	.section	.note.nv.cuinfo,"",@"SHT_NOTE"
	.sectionflags	@"SHF_NOTE_NV_CUINFO"
        /*0018*/ 	.short	0x0002
        /*001a*/ 	.short	0x0064
        /*001c*/ 	.short	0x0082
	.zero		2


//--------------------- .nv.info                  --------------------------
	.section	.nv.info,"",@"SHT_CUDA_INFO"
	.align	4


	//----- nvinfo : EIATTR_REGCOUNT
	.align		4
        /*0000*/ 	.byte	0x04, 0x2f
        /*0002*/ 	.short	(.L_1 - .L_0)
	.align		4
.L_0:
        /*0004*/ 	.word	index@(_Z3addPiS_i)
        /*0008*/ 	.word	0x0000000a


	//----- nvinfo : EIATTR_FRAME_SIZE
	.align		4
.L_1:
        /*000c*/ 	.byte	0x04, 0x11
        /*000e*/ 	.short	(.L_3 - .L_2)
	.align		4
.L_2:
        /*0010*/ 	.word	index@(_Z3addPiS_i)
        /*0014*/ 	.word	0x00000000


	//----- nvinfo : EIATTR_REGCOUNT
	.align		4
.L_3:
        /*0018*/ 	.byte	0x04, 0x2f
        /*001a*/ 	.short	(.L_5 - .L_4)
	.align		4
.L_4:
        /*001c*/ 	.word	index@(_Z4sortPiS_ii)
        /*0020*/ 	.word	0x0000000e


	//----- nvinfo : EIATTR_FRAME_SIZE
	.align		4
.L_5:
        /*0024*/ 	.byte	0x04, 0x11
        /*0026*/ 	.short	(.L_7 - .L_6)
	.align		4
.L_6:
        /*0028*/ 	.word	index@(_Z4sortPiS_ii)
        /*002c*/ 	.word	0x00000000


	//----- nvinfo : EIATTR_MIN_STACK_SIZE
	.align		4
.L_7:
        /*0030*/ 	.byte	0x04, 0x12
        /*0032*/ 	.short	(.L_9 - .L_8)
	.align		4
.L_8:
        /*0034*/ 	.word	index@(_Z4sortPiS_ii)
        /*0038*/ 	.word	0x00000000


	//----- nvinfo : EIATTR_MIN_STACK_SIZE
	.align		4
.L_9:
        /*003c*/ 	.byte	0x04, 0x12
        /*003e*/ 	.short	(.L_11 - .L_10)
	.align		4
.L_10:
        /*0040*/ 	.word	index@(_Z3addPiS_i)
        /*0044*/ 	.word	0x00000000
.L_11:


//--------------------- .nv.compat                --------------------------
	.section	.nv.compat,"",@"SHT_CUDA_COMPAT_INFO"
	.align	4
        /*0000*/ 	.byte	0x02, 0x09, 0x00, 0x00, 0x02, 0x02, 0x01, 0x00, 0x02, 0x05, 0x05, 0x00, 0x03, 0x07, 0x01, 0x01
        /*0010*/ 	.byte	0x02, 0x03, 0x00, 0x00, 0x02, 0x06, 0x01, 0x00, 0x04, 0x0b, 0x08, 0x00, 0x09, 0x00, 0x00, 0x00
        /*0020*/ 	.byte	0x00, 0x00, 0x00, 0x00


//--------------------- .nv.info._Z4sortPiS_ii    --------------------------
	.section	.nv.info._Z4sortPiS_ii,"",@"SHT_CUDA_INFO"
	.sectionflags	@""
	.align	4


	//----- nvinfo : EIATTR_CUDA_API_VERSION
	.align		4
        /*0000*/ 	.byte	0x04, 0x37
        /*0002*/ 	.short	(.L_13 - .L_12)
.L_12:
        /*0004*/ 	.word	0x00000082


	//----- nvinfo : EIATTR_KPARAM_INFO
	.align		4
.L_13:
        /*0008*/ 	.byte	0x04, 0x17
        /*000a*/ 	.short	(.L_15 - .L_14)
.L_14:
        /*000c*/ 	.word	0x00000000
        /*0010*/ 	.short	0x0003
        /*0012*/ 	.short	0x0014
        /*0014*/ 	.byte	0x00, 0xf0, 0x11, 0x00


	//----- nvinfo : EIATTR_KPARAM_INFO
	.align		4
.L_15:
        /*0018*/ 	.byte	0x04, 0x17
        /*001a*/ 	.short	(.L_17 - .L_16)
.L_16:
        /*001c*/ 	.word	0x00000000
        /*0020*/ 	.short	0x0002
        /*0022*/ 	.short	0x0010
        /*0024*/ 	.byte	0x00, 0xf0, 0x11, 0x00


	//----- nvinfo : EIATTR_KPARAM_INFO
	.align		4
.L_17:
        /*0028*/ 	.byte	0x04, 0x17
        /*002a*/ 	.short	(.L_19 - .L_18)
.L_18:
        /*002c*/ 	.word	0x00000000
        /*0030*/ 	.short	0x0001
        /*0032*/ 	.short	0x0008
        /*0034*/ 	.byte	0x00, 0xf5, 0x21, 0x00


	//----- nvinfo : EIATTR_KPARAM_INFO
	.align		4
.L_19:
        /*0038*/ 	.byte	0x04, 0x17
        /*003a*/ 	.short	(.L_21 - .L_20)
.L_20:
        /*003c*/ 	.word	0x00000000
        /*0040*/ 	.short	0x0000
        /*0042*/ 	.short	0x0000
        /*0044*/ 	.byte	0x00, 0xf5, 0x21, 0x00


	//----- nvinfo : EIATTR_SPARSE_MMA_MASK
	.align		4
.L_21:
        /*0048*/ 	.byte	0x03, 0x50
        /*004a*/ 	.short	0x0000


	//----- nvinfo : EIATTR_MAXREG_COUNT
	.align		4
        /*004c*/ 	.byte	0x03, 0x1b
        /*004e*/ 	.short	0x00ff


	//----- nvinfo : EIATTR_MERCURY_ISA_VERSION
	.align		4
        /*0050*/ 	.byte	0x03, 0x5f
        /*0052*/ 	.short	0x0101


	//----- nvinfo : EIATTR_VRC_CTA_INIT_COUNT
	.align		4
        /*0054*/ 	.byte	0x02, 0x4a
	.zero		1
	.zero		1


	//----- nvinfo : EIATTR_EXIT_INSTR_OFFSETS
	.align		4
        /*0058*/ 	.byte	0x04, 0x1c
        /*005a*/ 	.short	(.L_23 - .L_22)


	//   ....[0]....
.L_22:
        /*005c*/ 	.word	0x00000060


	//   ....[1]....
        /*0060*/ 	.word	0x00000230


	//----- nvinfo : EIATTR_CRS_STACK_SIZE
	.align		4
.L_23:
        /*0064*/ 	.byte	0x04, 0x1e
        /*0066*/ 	.short	(.L_25 - .L_24)
.L_24:
        /*0068*/ 	.word	0x00000000


	//----- nvinfo : EIATTR_CBANK_PARAM_SIZE
	.align		4
.L_25:
        /*006c*/ 	.byte	0x03, 0x19
        /*006e*/ 	.short	0x0018


	//----- nvinfo : EIATTR_PARAM_CBANK
	.align		4
        /*0070*/ 	.byte	0x04, 0x0a
        /*0072*/ 	.short	(.L_27 - .L_26)
	.align		4
.L_26:
        /*0074*/ 	.word	index@(.nv.constant0._Z4sortPiS_ii)
        /*0078*/ 	.short	0x0380
        /*007a*/ 	.short	0x0018


	//----- nvinfo : EIATTR_SW_WAR
	.align		4
.L_27:
        /*007c*/ 	.byte	0x04, 0x36
        /*007e*/ 	.short	(.L_29 - .L_28)
.L_28:
        /*0080*/ 	.word	0x00000008
.L_29:


//--------------------- .nv.info._Z3addPiS_i      --------------------------
	.section	.nv.info._Z3addPiS_i,"",@"SHT_CUDA_INFO"
	.sectionflags	@""
	.align	4


	//----- nvinfo : EIATTR_CUDA_API_VERSION
	.align		4
        /*0000*/ 	.byte	0x04, 0x37
        /*0002*/ 	.short	(.L_31 - .L_30)
.L_30:
        /*0004*/ 	.word	0x00000082


	//----- nvinfo : EIATTR_KPARAM_INFO
	.align		4
.L_31:
        /*0008*/ 	.byte	0x04, 0x17
        /*000a*/ 	.short	(.L_33 - .L_32)
.L_32:
        /*000c*/ 	.word	0x00000000
        /*0010*/ 	.short	0x0002
        /*0012*/ 	.short	0x0010
        /*0014*/ 	.byte	0x00, 0xf0, 0x11, 0x00


	//----- nvinfo : EIATTR_KPARAM_INFO
	.align		4
.L_33:
        /*0018*/ 	.byte	0x04, 0x17
        /*001a*/ 	.short	(.L_35 - .L_34)
.L_34:
        /*001c*/ 	.word	0x00000000
        /*0020*/ 	.short	0x0001
        /*0022*/ 	.short	0x0008
        /*0024*/ 	.byte	0x00, 0xf5, 0x21, 0x00


	//----- nvinfo : EIATTR_KPARAM_INFO
	.align		4
.L_35:
        /*0028*/ 	.byte	0x04, 0x17
        /*002a*/ 	.short	(.L_37 - .L_36)
.L_36:
        /*002c*/ 	.word	0x00000000
        /*0030*/ 	.short	0x0000
        /*0032*/ 	.short	0x0000
        /*0034*/ 	.byte	0x00, 0xf5, 0x21, 0x00


	//----- nvinfo : EIATTR_SPARSE_MMA_MASK
	.align		4
.L_37:
        /*0038*/ 	.byte	0x03, 0x50
        /*003a*/ 	.short	0x0000


	//----- nvinfo : EIATTR_MAXREG_COUNT
	.align		4
        /*003c*/ 	.byte	0x03, 0x1b
        /*003e*/ 	.short	0x00ff


	//----- nvinfo : EIATTR_MERCURY_ISA_VERSION
	.align		4
        /*0040*/ 	.byte	0x03, 0x5f
        /*0042*/ 	.short	0x0101


	//----- nvinfo : EIATTR_VRC_CTA_INIT_COUNT
	.align		4
        /*0044*/ 	.byte	0x02, 0x4a
	.zero		1
	.zero		1


	//----- nvinfo : EIATTR_EXIT_INSTR_OFFSETS
	.align		4
        /*0048*/ 	.byte	0x04, 0x1c
        /*004a*/ 	.short	(.L_39 - .L_38)


	//   ....[0]....
.L_38:
        /*004c*/ 	.word	0x00000070


	//   ....[1]....
        /*0050*/ 	.word	0x00000100


	//----- nvinfo : EIATTR_CBANK_PARAM_SIZE
	.align		4
.L_39:
        /*0054*/ 	.byte	0x03, 0x19
        /*0056*/ 	.short	0x0014


	//----- nvinfo : EIATTR_PARAM_CBANK
	.align		4
        /*0058*/ 	.byte	0x04, 0x0a
        /*005a*/ 	.short	(.L_41 - .L_40)
	.align		4
.L_40:
        /*005c*/ 	.word	index@(.nv.constant0._Z3addPiS_i)
        /*0060*/ 	.short	0x0380
        /*0062*/ 	.short	0x0014


	//----- nvinfo : EIATTR_SW_WAR
	.align		4
.L_41:
        /*0064*/ 	.byte	0x04, 0x36
        /*0066*/ 	.short	(.L_43 - .L_42)
.L_42:
        /*0068*/ 	.word	0x00000008
.L_43:


//--------------------- .nv.callgraph             --------------------------
	.section	.nv.callgraph,"",@"SHT_CUDA_CALLGRAPH"
	.align	4
	.sectionentsize	8
	.align		4
        /*0000*/ 	.word	0x00000000
	.align		4
        /*0004*/ 	.word	0xffffffff
	.align		4
        /*0008*/ 	.word	0x00000000
	.align		4
        /*000c*/ 	.word	0xfffffffe
	.align		4
        /*0010*/ 	.word	0x00000000
	.align		4
        /*0014*/ 	.word	0xfffffffd
	.align		4
        /*0018*/ 	.word	0x00000000
	.align		4
        /*001c*/ 	.word	0xfffffffc


//--------------------- .text._Z4sortPiS_ii       --------------------------
	.section	.text._Z4sortPiS_ii,"ax",@progbits
	.align	128
        .global         _Z4sortPiS_ii
        .type           _Z4sortPiS_ii,@function
        .size           _Z4sortPiS_ii,(.L_x_7 - _Z4sortPiS_ii)
        .other          _Z4sortPiS_ii,@"STO_CUDA_ENTRY STV_DEFAULT"
_Z4sortPiS_ii:
.text._Z4sortPiS_ii:
[----:B------:R-:W-:Y:S08]  /*0000*/  LDC R1, c[0x0][0x37c] ;  /* 0x0000df00ff017b82 */ /* 0x000ff00000000800 */
[----:B------:R-:W0:Y:S08]  /*0010*/  LDC R0, c[0x0][0x394] ;  /* 0x0000e500ff007b82 */ /* 0x000e300000000800 */
[----:B------:R-:W1:Y:S08]  /*0020*/  LDC R7, c[0x0][0x360] ;  /* 0x0000d800ff077b82 */ /* 0x000e700000000800 */
[----:B------:R-:W2:Y:S01]  /*0030*/  S2UR UR4, SR_CTAID.X ;  /* 0x00000000000479c3 */ /* 0x000ea20000002500 */
[----:B0-----:R-:W-:-:S02]  /*0040*/  ISETP.GE.AND P0, PT, R0, 0x1, PT ;  /* 0x000000010000780c */ /* 0x001fc40003f06270 */
[----:B------:R-:W0:Y:S11]  /*0050*/  S2R R0, SR_TID.X ;  /* 0x0000000000007919 */ /* 0x000e360000002100 */
[----:B-12---:R-:W-:Y:S05]  /*0060*/  @!P0 EXIT ;  /* 0x000000000000894d */ /* 0x006fea0003800000 */
[----:B------:R-:W1:Y:S01]  /*0070*/  LDC.64 R2, c[0x0][0x388] ;  /* 0x0000e200ff027b82 */ /* 0x000e620000000a00 */
[----:B0-----:R-:W-:Y:S01]  /*0080*/  IMAD R7, R7, UR4, R0 ;  /* 0x0000000407077c24 */ /* 0x001fe2000f8e0200 */
[----:B------:R-:W0:Y:S01]  /*0090*/  LDCU.64 UR6, c[0x0][0x358] ;  /* 0x00006b00ff0677ac */ /* 0x000e220008000a00 */
[----:B------:R-:W-:Y:S02]  /*00a0*/  IMAD.MOV.U32 R9, RZ, RZ, RZ ;  /* 0x000000ffff097224 */ /* 0x000fe400078e00ff */
[----:B------:R-:W-:Y:S02]  /*00b0*/  IMAD.MOV.U32 R0, RZ, RZ, RZ ;  /* 0x000000ffff007224 */ /* 0x000fe400078e00ff */
[----:B01----:R-:W-:-:S07]  /*00c0*/  IMAD.WIDE R2, R7, 0x4, R2 ;  /* 0x0000000407027825 */ /* 0x003fce00078e0202 */
.L_x_4:
[----:B------:R-:W0:Y:S02]  /*00d0*/  LDC.64 R4, c[0x0][0x380] ;  /* 0x0000e000ff047b82 */ /* 0x000e240000000a00 */
[----:B0-----:R-:W-:-:S05]  /*00e0*/  IMAD.WIDE.U32 R4, R9, 0x4, R4 ;  /* 0x0000000409047825 */ /* 0x001fca00078e0004 */
[----:B------:R-:W2:Y:S02]  /*00f0*/  LDG.E R6, desc[UR6][R4.64] ;  /* 0x0000000604067981 */ /* 0x000ea4000c1e1900 */
[----:B--2---:R-:W-:-:S13]  /*0100*/  ISETP.GE.AND P0, PT, R6, 0x1, PT ;  /* 0x000000010600780c */ /* 0x004fda0003f06270 */
[----:B------:R-:W-:Y:S05]  /*0110*/  @!P0 BRA `(.L_x_0) ;  /* 0x0000000000348947 */ /* 0x000fea0003800000 */
[----:B------:R-:W-:Y:S01]  /*0120*/  HFMA2 R11, -RZ, RZ, 0, 0 ;  /* 0x00000000ff0b7431 */ /* 0x000fe200000001ff */
[----:B------:R-:W-:Y:S06]  /*0130*/  BSSY.RECONVERGENT B0, `(.L_x_0) ;  /* 0x000000b000007945 */ /* 0x000fec0003800200 */
.L_x_3:
[----:B------:R-:W-:Y:S01]  /*0140*/  ISETP.NE.AND P0, PT, R7, R0, PT ;  /* 0x000000000700720c */ /* 0x000fe20003f05270 */
[----:B------:R-:W-:Y:S01]  /*0150*/  BSSY.RECONVERGENT B1, `(.L_x_1) ;  /* 0x0000005000017945 */ /* 0x000fe20003800200 */
[----:B------:R-:W-:-:S11]  /*0160*/  VIADD R11, R11, 0x1 ;  /* 0x000000010b0b7836 */ /* 0x000fd60000000000 */
[----:B0-----:R-:W-:Y:S05]  /*0170*/  @P0 BRA `(.L_x_2) ;  /* 0x0000000000080947 */ /* 0x001fea0003800000 */
[----:B------:R0:W-:Y:S04]  /*0180*/  STG.E desc[UR6][R2.64], R9 ;  /* 0x0000000902007986 */ /* 0x0001e8000c101906 */
[----:B------:R0:W5:Y:S02]  /*0190*/  LDG.E R6, desc[UR6][R4.64] ;  /* 0x0000000604067981 */ /* 0x000164000c1e1900 */
.L_x_2:
[----:B------:R-:W-:Y:S05]  /*01a0*/  BSYNC.RECONVERGENT B1 ;  /* 0x0000000000017941 */ /* 0x000fea0003800200 */
.L_x_1:
[----:B-----5:R-:W-:Y:S02]  /*01b0*/  ISETP.GE.AND P0, PT, R11, R6, PT ;  /* 0x000000060b00720c */ /* 0x020fe40003f06270 */
[----:B------:R-:W-:-:S11]  /*01c0*/  IADD3 R0, PT, PT, R0, 0x1, RZ ;  /* 0x0000000100007810 */ /* 0x000fd60007ffe0ff */
[----:B------:R-:W-:Y:S05]  /*01d0*/  @!P0 BRA `(.L_x_3) ;  /* 0xfffffffc00d88947 */ /* 0x000fea000383ffff */
[----:B------:R-:W-:Y:S05]  /*01e0*/  BSYNC.RECONVERGENT B0 ;  /* 0x0000000000007941 */ /* 0x000fea0003800200 */
.L_x_0:
[----:B------:R-:W1:Y:S01]  /*01f0*/  LDCU UR4, c[0x0][0x394] ;  /* 0x00007280ff0477ac */ /* 0x000e620008000800 */
[----:B0-----:R-:W-:-:S05]  /*0200*/  VIADD R9, R9, 0x1 ;  /* 0x0000000109097836 */ /* 0x001fca0000000000 */
[----:B-1----:R-:W-:-:S13]  /*0210*/  ISETP.NE.AND P0, PT, R9, UR4, PT ;  /* 0x0000000409007c0c */ /* 0x002fda000bf05270 */
[----:B------:R-:W-:Y:S05]  /*0220*/  @P0 BRA `(.L_x_4) ;  /* 0xfffffffc00a80947 */ /* 0x000fea000383ffff */
[----:B------:R-:W-:Y:S05]  /*0230*/  EXIT ;  /* 0x000000000000794d */ /* 0x000fea0003800000 */
.L_x_5:
[----:B------:R-:W-:-:S00]  /*0240*/  BRA `(.L_x_5) ;  /* 0xfffffffc00fc7947 */ /* 0x000fc0000383ffff */
[----:B------:R-:W-:-:S00]  /*0250*/  NOP ;  /* 0x0000000000007918 */ /* 0x000fc00000000000 */
        /* <DEDUP_REMOVED lines=10> */
.L_x_7:


//--------------------- .text._Z3addPiS_i         --------------------------
	.section	.text._Z3addPiS_i,"ax",@progbits
	.align	128
        .global         _Z3addPiS_i
        .type           _Z3addPiS_i,@function
        .size           _Z3addPiS_i,(.L_x_8 - _Z3addPiS_i)
        .other          _Z3addPiS_i,@"STO_CUDA_ENTRY STV_DEFAULT"
_Z3addPiS_i:
.text._Z3addPiS_i:
[----:B------:R-:W-:Y:S01]  /*0000*/  LDC R1, c[0x0][0x37c] ;  /* 0x0000df00ff017b82 */ /* 0x000fe20000000800 */
[----:B------:R-:W0:Y:S07]  /*0010*/  S2R R0, SR_TID.X ;  /* 0x0000000000007919 */ /* 0x000e2e0000002100 */
[----:B------:R-:W0:Y:S01]  /*0020*/  S2UR UR4, SR_CTAID.X ;  /* 0x00000000000479c3 */ /* 0x000e220000002500 */
[----:B------:R-:W1:Y:S07]  /*0030*/  LDCU UR5, c[0x0][0x390] ;  /* 0x00007200ff0577ac */ /* 0x000e6e0008000800 */
[----:B------:R-:W0:Y:S02]  /*0040*/  LDC R5, c[0x0][0x360] ;  /* 0x0000d800ff057b82 */ /* 0x000e240000000800 */
[----:B0-----:R-:W-:-:S05]  /*0050*/  IMAD R5, R5, UR4, R0 ;  /* 0x0000000405057c24 */ /* 0x001fca000f8e0200 */
[----:B-1----:R-:W-:-:S13]  /*0060*/  ISETP.GE.AND P0, PT, R5, UR5, PT ;  /* 0x0000000505007c0c */ /* 0x002fda000bf06270 */
[----:B------:R-:W-:Y:S05]  /*0070*/  @P0 EXIT ;  /* 0x000000000000094d */ /* 0x000fea0003800000 */
[----:B------:R-:W0:Y:S01]  /*0080*/  LDC.64 R2, c[0x0][0x388] ;  /* 0x0000e200ff027b82 */ /* 0x000e220000000a00 */
[----:B------:R-:W1:Y:S01]  /*0090*/  LDCU.64 UR4, c[0x0][0x358] ;  /* 0x00006b00ff0477ac */ /* 0x000e620008000a00 */
[----:B0-----:R-:W-:-:S06]  /*00a0*/  IMAD.WIDE R2, R5, 0x4, R2 ;  /* 0x0000000405027825 */ /* 0x001fcc00078e0202 */
[----:B------:R-:W0:Y:S01]  /*00b0*/  LDC.64 R4, c[0x0][0x380] ;  /* 0x0000e000ff047b82 */ /* 0x000e220000000a00 */
[----:B-1----:R-:W0:Y:S01]  /*00c0*/  LDG.E R3, desc[UR4][R2.64] ;  /* 0x0000000402037981 */ /* 0x002e22000c1e1900 */
[----:B------:R-:W-:Y:S02]  /*00d0*/  HFMA2 R7, -RZ, RZ, 0, 5.9604644775390625e-08 ;  /* 0x00000001ff077431 */ /* 0x000fe400000001ff */
[----:B0-----:R-:W-:-:S05]  /*00e0*/  IMAD.WIDE R4, R3, 0x4, R4 ;  /* 0x0000000403047825 */ /* 0x001fca00078e0204 */
[----:B------:R-:W-:Y:S01]  /*00f0*/  REDG.E.ADD.STRONG.GPU desc[UR4][R4.64], R7 ;  /* 0x000000070400798e */ /* 0x000fe2000c12e104 */
[----:B------:R-:W-:Y:S05]  /*0100*/  EXIT ;  /* 0x000000000000794d */ /* 0x000fea0003800000 */
.L_x_6:
        /* <DEDUP_REMOVED lines=15> */
.L_x_8:


//--------------------- .nv.shared.reserved.0     --------------------------
	.section	.nv.shared.reserved.0,"aw",@nobits
	.weak		__nv_reservedSMEM_offset_0_alias
	.size		__nv_reservedSMEM_offset_0_alias, 0, 64
	.other		__nv_reservedSMEM_offset_0_alias,@"STO_CUDA_RESERVED_SHARED STV_DEFAULT"
__nv_reservedSMEM_offset_0_alias:
	.zero		0
	.zero		64


//--------------------- .nv.constant0._Z4sortPiS_ii --------------------------
	.section	.nv.constant0._Z4sortPiS_ii,"a",@progbits
	.sectionflags	@""
	.align	4
.nv.constant0._Z4sortPiS_ii:
	.zero		920


//--------------------- .nv.constant0._Z3addPiS_i --------------------------
	.section	.nv.constant0._Z3addPiS_i,"a",@progbits
	.sectionflags	@""
	.align	4
.nv.constant0._Z3addPiS_i:
	.zero		916


//--------------------- SYMBOLS --------------------------

	.type		.nv.reservedSmem.offset0,@object
	.size		.nv.reservedSmem.offset0,0x4
